//
// Generated by NVIDIA NVVM Compiler
//
// Compiler Build ID: CL-36424714
// Cuda compilation tools, release 13.0, V13.0.88
// Based on NVVM 20.0.0
//

.version 9.0
.target sm_100
.address_size 64

	// .globl	_Z15quantize_kernelPKdS0_S0_Pdmi

.visible .entry _Z15quantize_kernelPKdS0_S0_Pdmi(
	.param .u64 .ptr .align 1 _Z15quantize_kernelPKdS0_S0_Pdmi_param_0,
	.param .u64 .ptr .align 1 _Z15quantize_kernelPKdS0_S0_Pdmi_param_1,
	.param .u64 .ptr .align 1 _Z15quantize_kernelPKdS0_S0_Pdmi_param_2,
	.param .u64 .ptr .align 1 _Z15quantize_kernelPKdS0_S0_Pdmi_param_3,
	.param .u64 _Z15quantize_kernelPKdS0_S0_Pdmi_param_4,
	.param .u32 _Z15quantize_kernelPKdS0_S0_Pdmi_param_5
)
{
	.reg .pred 	%p<7>;
	.reg .b32 	%r<6>;
	.reg .b64 	%rd<19>;
	.reg .b64 	%fd<11>;

	ld.param.u64 	%rd3, [_Z15quantize_kernelPKdS0_S0_Pdmi_param_0];
	ld.param.u64 	%rd4, [_Z15quantize_kernelPKdS0_S0_Pdmi_param_1];
	ld.param.u64 	%rd5, [_Z15quantize_kernelPKdS0_S0_Pdmi_param_2];
	ld.param.u64 	%rd6, [_Z15quantize_kernelPKdS0_S0_Pdmi_param_3];
	ld.param.u64 	%rd7, [_Z15quantize_kernelPKdS0_S0_Pdmi_param_4];
	ld.param.u32 	%r1, [_Z15quantize_kernelPKdS0_S0_Pdmi_param_5];
	cvta.to.global.u64 	%rd1, %rd6;
	mov.u32 	%r2, %ctaid.x;
	mov.u32 	%r3, %ntid.x;
	mov.u32 	%r4, %tid.x;
	mad.lo.s32 	%r5, %r2, %r3, %r4;
	cvt.u64.u32 	%rd2, %r5;
	setp.le.u64 	%p1, %rd7, %rd2;
	@%p1 bra 	$L__BB0_4;
	cvta.to.global.u64 	%rd8, %rd4;
	cvta.to.global.u64 	%rd9, %rd5;
	cvta.to.global.u64 	%rd10, %rd3;
	shl.b64 	%rd11, %rd2, 3;
	add.s64 	%rd12, %rd8, %rd11;
	ld.global.f64 	%fd2, [%rd12];
	add.s64 	%rd13, %rd9, %rd11;
	ld.global.f64 	%fd3, [%rd13];
	add.s64 	%rd14, %rd10, %rd11;
	ld.global.f64 	%fd4, [%rd14];
	div.rn.f64 	%fd5, %fd4, %fd2;
	cvt.rni.f64.f64 	%fd6, %fd5;
	add.f64 	%fd1, %fd3, %fd6;
	setp.eq.s32 	%p2, %r1, 0;
	@%p2 bra 	$L__BB0_3;
	setp.gt.f64 	%p3, %fd1, 0d405FC00000000000;
	setp.lt.f64 	%p4, %fd1, 0dC060000000000000;
	selp.f64 	%fd7, 0dC060000000000000, %fd1, %p4;
	selp.f64 	%fd8, 0d405FC00000000000, %fd7, %p3;
	add.s64 	%rd16, %rd1, %rd11;
	st.global.f64 	[%rd16], %fd8;
	bra.uni 	$L__BB0_4;
$L__BB0_3:
	setp.gt.f64 	%p5, %fd1, 0d406FE00000000000;
	setp.lt.f64 	%p6, %fd1, 0d0000000000000000;
	selp.f64 	%fd9, 0d0000000000000000, %fd1, %p6;
	selp.f64 	%fd10, 0d406FE00000000000, %fd9, %p5;
	add.s64 	%rd18, %rd1, %rd11;
	st.global.f64 	[%rd18], %fd10;
$L__BB0_4:
	ret;

}


// ===== COMPILED SASS (sm_100) =====

	.target	sm_100

	.elftype	@"ET_EXEC"


//--------------------- .note.nv.tkinfo           --------------------------
	.section	.note.nv.tkinfo,"",@"SHT_NOTE"
	.sectionflags	@"SHF_NOTE_NV_TKINFO"
	.tkinfo
        /*0018*/ 	.word	0x00000002
        /*0030*/ 	.string	""
        /*0030*/ 	.string	"ptxas"
        /*0030*/ 	.string	"Cuda compilation tools, release 13.0, V13.0.88"
        /*0030*/ 	.string	"Build cuda_13.0.r13.0/compiler.36424714_0"
        /*0030*/ 	.string	"-arch sm_100 -m 64 "



//--------------------- .note.nv.cuinfo           --------------------------
	.section	.note.nv.cuinfo,"",@"SHT_NOTE"
	.sectionflags	@"SHF_NOTE_NV_CUINFO"
        /*0018*/ 	.short	0x0002
        /*001a*/ 	.short	0x0064
        /*001c*/ 	.short	0x0082
	.zero		2


//--------------------- .nv.info                  --------------------------
	.section	.nv.info,"",@"SHT_CUDA_INFO"
	.align	4


	//----- nvinfo : EIATTR_REGCOUNT
	.align		4
        /*0000*/ 	.byte	0x04, 0x2f
        /*0002*/ 	.short	(.L_1 - .L_0)
	.align		4
.L_0:
        /*0004*/ 	.word	index@(_Z15quantize_kernelPKdS0_S0_Pdmi)
        /*0008*/ 	.word	0x0000001c


	//----- nvinfo : EIATTR_FRAME_SIZE
	.align		4
.L_1:
        /*000c*/ 	.byte	0x04, 0x11
        /*000e*/ 	.short	(.L_3 - .L_2)
	.align		4
.L_2:
        /*0010*/ 	.word	index@($__internal_0_$__cuda_sm20_div_rn_f64_full)
        /*0014*/ 	.word	0x00000000


	//----- nvinfo : EIATTR_FRAME_SIZE
	.align		4
.L_3:
        /*0018*/ 	.byte	0x04, 0x11
        /*001a*/ 	.short	(.L_5 - .L_4)
	.align		4
.L_4:
        /*001c*/ 	.word	index@(_Z15quantize_kernelPKdS0_S0_Pdmi)
        /*0020*/ 	.word	0x00000000


	//----- nvinfo : EIATTR_MIN_STACK_SIZE
	.align		4
.L_5:
        /*0024*/ 	.byte	0x04, 0x12
        /*0026*/ 	.short	(.L_7 - .L_6)
	.align		4
.L_6:
        /*0028*/ 	.word	index@(_Z15quantize_kernelPKdS0_S0_Pdmi)
        /*002c*/ 	.word	0x00000000
.L_7:


//--------------------- .nv.compat                --------------------------
	.section	.nv.compat,"",@"SHT_CUDA_COMPAT_INFO"
	.align	4
        /*0000*/ 	.byte	0x02, 0x09, 0x00, 0x00, 0x02, 0x02, 0x01, 0x00, 0x02, 0x05, 0x05, 0x00, 0x03, 0x07, 0x01, 0x01
        /*0010*/ 	.byte	0x02, 0x03, 0x00, 0x00, 0x02, 0x06, 0x01, 0x00, 0x04, 0x0b, 0x08, 0x00, 0x01, 0x00, 0x00, 0x00
        /*0020*/ 	.byte	0x00, 0x00, 0x00, 0x00


//--------------------- .nv.info._Z15quantize_kernelPKdS0_S0_Pdmi --------------------------
	.section	.nv.info._Z15quantize_kernelPKdS0_S0_Pdmi,"",@"SHT_CUDA_INFO"
	.sectionflags	@""
	.align	4


	//----- nvinfo : EIATTR_CUDA_API_VERSION
	.align		4
        /*0000*/ 	.byte	0x04, 0x37
        /*0002*/ 	.short	(.L_9 - .L_8)
.L_8:
        /*0004*/ 	.word	0x00000082


	//----- nvinfo : EIATTR_KPARAM_INFO
	.align		4
.L_9:
        /*0008*/ 	.byte	0x04, 0x17
        /*000a*/ 	.short	(.L_11 - .L_10)
.L_10:
        /*000c*/ 	.word	0x00000000
        /*0010*/ 	.short	0x0005
        /*0012*/ 	.short	0x0028
        /*0014*/ 	.byte	0x00, 0xf0, 0x11, 0x00


	//----- nvinfo : EIATTR_KPARAM_INFO
	.align		4
.L_11:
        /*0018*/ 	.byte	0x04, 0x17
        /*001a*/ 	.short	(.L_13 - .L_12)
.L_12:
        /*001c*/ 	.word	0x00000000
        /*0020*/ 	.short	0x0004
        /*0022*/ 	.short	0x0020
        /*0024*/ 	.byte	0x00, 0xf0, 0x21, 0x00


	//----- nvinfo : EIATTR_KPARAM_INFO
	.align		4
.L_13:
        /*0028*/ 	.byte	0x04, 0x17
        /*002a*/ 	.short	(.L_15 - .L_14)
.L_14:
        /*002c*/ 	.word	0x00000000
        /*0030*/ 	.short	0x0003
        /*0032*/ 	.short	0x0018
        /*0034*/ 	.byte	0x00, 0xf5, 0x21, 0x00


	//----- nvinfo : EIATTR_KPARAM_INFO
	.align		4
.L_15:
        /*0038*/ 	.byte	0x04, 0x17
        /*003a*/ 	.short	(.L_17 - .L_16)
.L_16:
        /*003c*/ 	.word	0x00000000
        /*0040*/ 	.short	0x0002
        /*0042*/ 	.short	0x0010
        /*0044*/ 	.byte	0x00, 0xf5, 0x21, 0x00


	//----- nvinfo : EIATTR_KPARAM_INFO
	.align		4
.L_17:
        /*0048*/ 	.byte	0x04, 0x17
        /*004a*/ 	.short	(.L_19 - .L_18)
.L_18:
        /*004c*/ 	.word	0x00000000
        /*0050*/ 	.short	0x0001
        /*0052*/ 	.short	0x0008
        /*0054*/ 	.byte	0x00, 0xf5, 0x21, 0x00


	//----- nvinfo : EIATTR_KPARAM_INFO
	.align		4
.L_19:
        /*0058*/ 	.byte	0x04, 0x17
        /*005a*/ 	.short	(.L_21 - .L_20)
.L_20:
        /*005c*/ 	.word	0x00000000
        /*0060*/ 	.short	0x0000
        /*0062*/ 	.short	0x0000
        /*0064*/ 	.byte	0x00, 0xf5, 0x21, 0x00


	//----- nvinfo : EIATTR_SPARSE_MMA_MASK
	.align		4
.L_21:
        /*0068*/ 	.byte	0x03, 0x50
        /*006a*/ 	.short	0x0000


	//----- nvinfo : EIATTR_MAXREG_COUNT
	.align		4
        /*006c*/ 	.byte	0x03, 0x1b
        /*006e*/ 	.short	0x00ff


	//----- nvinfo : EIATTR_MERCURY_ISA_VERSION
	.align		4
        /*0070*/ 	.byte	0x03, 0x5f
        /*0072*/ 	.short	0x0101


	//----- nvinfo : EIATTR_VRC_CTA_INIT_COUNT
	.align		4
        /*0074*/ 	.byte	0x02, 0x4a
	.zero		1
	.zero		1


	//----- nvinfo : EIATTR_EXIT_INSTR_OFFSETS
	.align		4
        /*0078*/ 	.byte	0x04, 0x1c
        /*007a*/ 	.short	(.L_23 - .L_22)


	//   ....[0]....
.L_22:
        /*007c*/ 	.word	0x00000080


	//   ....[1]....
        /*0080*/ 	.word	0x00000380


	//   ....[2]....
        /*0084*/ 	.word	0x00000430


	//----- nvinfo : EIATTR_CRS_STACK_SIZE
	.align		4
.L_23:
        /*0088*/ 	.byte	0x04, 0x1e
        /*008a*/ 	.short	(.L_25 - .L_24)
.L_24:
        /*008c*/ 	.word	0x00000000


	//----- nvinfo : EIATTR_CBANK_PARAM_SIZE
	.align		4
.L_25:
        /*0090*/ 	.byte	0x03, 0x19
        /*0092*/ 	.short	0x002c


	//----- nvinfo : EIATTR_PARAM_CBANK
	.align		4
        /*0094*/ 	.byte	0x04, 0x0a
        /*0096*/ 	.short	(.L_27 - .L_26)
	.align		4
.L_26:
        /*0098*/ 	.word	index@(.nv.constant0._Z15quantize_kernelPKdS0_S0_Pdmi)
        /*009c*/ 	.short	0x0380
        /*009e*/ 	.short	0x002c


	//----- nvinfo : EIATTR_SW_WAR
	.align		4
.L_27:
        /*00a0*/ 	.byte	0x04, 0x36
        /*00a2*/ 	.short	(.L_29 - .L_28)
.L_28:
        /*00a4*/ 	.word	0x00000008
.L_29:


//--------------------- .nv.callgraph             --------------------------
	.section	.nv.callgraph,"",@"SHT_CUDA_CALLGRAPH"
	.align	4
	.sectionentsize	8
	.align		4
        /*0000*/ 	.word	0x00000000
	.align		4
        /*0004*/ 	.word	0xffffffff
	.align		4
        /*0008*/ 	.word	0x00000000
	.align		4
        /*000c*/ 	.word	0xfffffffe
	.align		4
        /*0010*/ 	.word	0x00000000
	.align		4
        /*0014*/ 	.word	0xfffffffd
	.align		4
        /*0018*/ 	.word	0x00000000
	.align		4
        /*001c*/ 	.word	0xfffffffc


//--------------------- .text._Z15quantize_kernelPKdS0_S0_Pdmi --------------------------
	.section	.text._Z15quantize_kernelPKdS0_S0_Pdmi,"ax",@progbits
	.align	128
        .global         _Z15quantize_kernelPKdS0_S0_Pdmi
        .type           _Z15quantize_kernelPKdS0_S0_Pdmi,@function
        .size           _Z15quantize_kernelPKdS0_S0_Pdmi,(.L_x_9 - _Z15quantize_kernelPKdS0_S0_Pdmi)
        .other          _Z15quantize_kernelPKdS0_S0_Pdmi,@"STO_CUDA_ENTRY STV_DEFAULT"
_Z15quantize_kernelPKdS0_S0_Pdmi:
.text._Z15quantize_kernelPKdS0_S0_Pdmi:
[----:B------:R-:W-:Y:S01]  /*0000*/  LDC R1, c[0x0][0x37c] ;  /* 0x0000df00ff017b82 */ /* 0x000fe20000000800 */
[----:B------:R-:W0:Y:S07]  /*0010*/  S2R R3, SR_TID.X ;  /* 0x0000000000037919 */ /* 0x000e2e0000002100 */
[----:B------:R-:W0:Y:S01]  /*0020*/  S2UR UR4, SR_CTAID.X ;  /* 0x00000000000479c3 */ /* 0x000e220000002500 */
[----:B------:R-:W1:Y:S07]  /*0030*/  LDCU.64 UR6, c[0x0][0x3a0] ;  /* 0x00007400ff0677ac */ /* 0x000e6e0008000a00 */
[----:B------:R-:W0:Y:S02]  /*0040*/  LDC R0, c[0x0][0x360] ;  /* 0x0000d800ff007b82 */ /* 0x000e240000000800 */
[----:B0-----:R-:W-:-:S05]  /*0050*/  IMAD R0, R0, UR4, R3 ;  /* 0x0000000400007c24 */ /* 0x001fca000f8e0203 */
[----:B-1----:R-:W-:-:S04]  /*0060*/  ISETP.GE.U32.AND P0, PT, R0, UR6, PT ;  /* 0x0000000600007c0c */ /* 0x002fc8000bf06070 */
[----:B------:R-:W-:-:S13]  /*0070*/  ISETP.GE.U32.AND.EX P0, PT, RZ, UR7, PT, P0 ;  /* 0x00000007ff007c0c */ /* 0x000fda000bf06100 */
[----:B------:R-:W-:Y:S05]  /*0080*/  @P0 EXIT ;  /* 0x000000000000094d */ /* 0x000fea0003800000 */
[----:B------:R-:W0:Y:S01]  /*0090*/  LDCU.128 UR8, c[0x0][0x380] ;  /* 0x00007000ff0877ac */ /* 0x000e220008000c00 */
[----:B------:R-:W-:Y:S01]  /*00a0*/  IMAD.SHL.U32 R10, R0, 0x8, RZ ;  /* 0x00000008000a7824 */ /* 0x000fe200078e00ff */
[----:B------:R-:W-:Y:S01]  /*00b0*/  SHF.R.U32.HI R0, RZ, 0x1d, R0 ;  /* 0x0000001dff007819 */ /* 0x000fe20000011600 */
[----:B------:R-:W1:Y:S01]  /*00c0*/  LDCU.64 UR4, c[0x0][0x358] ;  /* 0x00006b00ff0477ac */ /* 0x000e620008000a00 */
[----:B------:R-:W2:Y:S02]  /*00d0*/  LDCU.64 UR6, c[0x0][0x390] ;  /* 0x00007200ff0677ac */ /* 0x000ea40008000a00 */
[----:B0-----:R-:W-:-:S04]  /*00e0*/  IADD3 R6, P0, PT, R10, UR10, RZ ;  /* 0x0000000a0a067c10 */ /* 0x001fc8000ff1e0ff */
[----:B------:R-:W-:-:S06]  /*00f0*/  IADD3.X R7, PT, PT, R0, UR11, RZ, P0, !PT ;  /* 0x0000000b00077c10 */ /* 0x000fcc00087fe4ff */
[----:B-1----:R-:W3:Y:S01]  /*0100*/  LDG.E.64 R6, desc[UR4][R6.64] ;  /* 0x0000000406067981 */ /* 0x002ee2000c1e1b00 */
[----:B------:R-:W-:-:S04]  /*0110*/  IADD3 R8, P0, PT, R10, UR8, RZ ;  /* 0x000000080a087c10 */ /* 0x000fc8000ff1e0ff */
[----:B------:R-:W-:-:S06]  /*0120*/  IADD3.X R9, PT, PT, R0, UR9, RZ, P0, !PT ;  /* 0x0000000900097c10 */ /* 0x000fcc00087fe4ff */
[----:B------:R-:W4:Y:S01]  /*0130*/  LDG.E.64 R8, desc[UR4][R8.64] ;  /* 0x0000000408087981 */ /* 0x000f22000c1e1b00 */
[----:B--2---:R-:W-:-:S04]  /*0140*/  IADD3 R4, P0, PT, R10, UR6, RZ ;  /* 0x000000060a047c10 */ /* 0x004fc8000ff1e0ff */
[----:B------:R-:W-:-:S06]  /*0150*/  IADD3.X R5, PT, PT, R0, UR7, RZ, P0, !PT ;  /* 0x0000000700057c10 */ /* 0x000fcc00087fe4ff */
[----:B------:R-:W5:Y:S01]  /*0160*/  LDG.E.64 R4, desc[UR4][R4.64] ;  /* 0x0000000404047981 */ /* 0x000f62000c1e1b00 */
[----:B------:R-:W-:Y:S01]  /*0170*/  IMAD.MOV.U32 R2, RZ, RZ, 0x1 ;  /* 0x00000001ff027424 */ /* 0x000fe200078e00ff */
[----:B------:R-:W-:Y:S01]  /*0180*/  BSSY.RECONVERGENT B0, `(.L_x_0) ;  /* 0x0000010000007945 */ /* 0x000fe20003800200 */
[----:B---3--:R-:W0:Y:S01]  /*0190*/  MUFU.RCP64H R3, R7 ;  /* 0x0000000700037308 */ /* 0x008e220000001800 */
[----:B----4-:R-:W-:-:S03]  /*01a0*/  FSETP.GEU.AND P1, PT, |R9|, 6.5827683646048100446e-37, PT ;  /* 0x036000000900780b */ /* 0x010fc60003f2e200 */
[----:B0-----:R-:W-:-:S08]  /*01b0*/  DFMA R12, -R6, R2, 1 ;  /* 0x3ff00000060c742b */ /* 0x001fd00000000102 */
[----:B------:R-:W-:-:S08]  /*01c0*/  DFMA R12, R12, R12, R12 ;  /* 0x0000000c0c0c722b */ /* 0x000fd0000000000c */
[----:B------:R-:W-:-:S08]  /*01d0*/  DFMA R12, R2, R12, R2 ;  /* 0x0000000c020c722b */ /* 0x000fd00000000002 */
[----:B------:R-:W-:-:S08]  /*01e0*/  DFMA R2, -R6, R12, 1 ;  /* 0x3ff000000602742b */ /* 0x000fd0000000010c */
[----:B------:R-:W-:-:S08]  /*01f0*/  DFMA R2, R12, R2, R12 ;  /* 0x000000020c02722b */ /* 0x000fd0000000000c */
[----:B------:R-:W-:-:S08]  /*0200*/  DMUL R12, R8, R2 ;  /* 0x00000002080c7228 */ /* 0x000fd00000000000 */
[----:B------:R-:W-:-:S08]  /*0210*/  DFMA R14, -R6, R12, R8 ;  /* 0x0000000c060e722b */ /* 0x000fd00000000108 */
[----:B------:R-:W-:-:S10]  /*0220*/  DFMA R2, R2, R14, R12 ;  /* 0x0000000e0202722b */ /* 0x000fd4000000000c */
[----:B------:R-:W-:-:S05]  /*0230*/  FFMA R11, RZ, R7, R3 ;  /* 0x00000007ff0b7223 */ /* 0x000fca0000000003 */
[----:B------:R-:W-:-:S13]  /*0240*/  FSETP.GT.AND P0, PT, |R11|, 1.469367938527859385e-39, PT ;  /* 0x001000000b00780b */ /* 0x000fda0003f04200 */
[----:B------:R-:W-:Y:S05]  /*0250*/  @P0 BRA P1, `(.L_x_1) ;  /* 0x0000000000080947 */ /* 0x000fea0000800000 */
[----:B------:R-:W-:-:S07]  /*0260*/  MOV R14, 0x280 ;  /* 0x00000280000e7802 */ /* 0x000fce0000000f00 */
[----:B-----5:R-:W-:Y:S05]  /*0270*/  CALL.REL.NOINC `($__internal_0_$__cuda_sm20_div_rn_f64_full) ;  /* 0x0000000000707944 */ /* 0x020fea0003c00000 */
.L_x_1:
[----:B------:R-:W-:Y:S05]  /*0280*/  BSYNC.RECONVERGENT B0 ;  /* 0x0000000000007941 */ /* 0x000fea0003800200 */
.L_x_0:
[----:B------:R-:W0:Y:S01]  /*0290*/  LDCU UR6, c[0x0][0x3a8] ;  /* 0x00007500ff0677ac */ /* 0x000e220008000800 */
[----:B------:R-:W1:Y:S02]  /*02a0*/  FRND.F64 R2, R2 ;  /* 0x0000000200027313 */ /* 0x000e640000301800 */
[----:B-1---5:R-:W-:Y:S01]  /*02b0*/  DADD R4, R4, R2 ;  /* 0x0000000004047229 */ /* 0x022fe20000000002 */
[----:B0-----:R-:W-:-:S09]  /*02c0*/  UISETP.NE.AND UP0, UPT, UR6, URZ, UPT ;  /* 0x000000ff0600728c */ /* 0x001fd2000bf05270 */
[----:B------:R-:W-:Y:S05]  /*02d0*/  BRA.U !UP0, `(.L_x_2) ;  /* 0x00000001082c7547 */ /* 0x000fea000b800000 */
[----:B------:R-:W0:Y:S01]  /*02e0*/  LDCU.64 UR6, c[0x0][0x398] ;  /* 0x00007300ff0677ac */ /* 0x000e220008000a00 */
[C---:B------:R-:W-:Y:S02]  /*02f0*/  DSETP.GEU.AND P1, PT, R4.reuse, -128, PT ;  /* 0xc06000000400742a */ /* 0x040fe40003f2e000 */
[----:B------:R-:W-:-:S04]  /*0300*/  DSETP.GT.AND P0, PT, R4, 127, PT ;  /* 0x405fc0000400742a */ /* 0x000fc80003f04000 */
[----:B------:R-:W-:Y:S02]  /*0310*/  FSEL R2, R4, RZ, P1 ;  /* 0x000000ff04027208 */ /* 0x000fe40000800000 */
[----:B------:R-:W-:Y:S02]  /*0320*/  FSEL R4, R5, -3.5, P1 ;  /* 0xc060000005047808 */ /* 0x000fe40000800000 */
[----:B------:R-:W-:Y:S02]  /*0330*/  FSEL R2, R2, RZ, !P0 ;  /* 0x000000ff02027208 */ /* 0x000fe40004000000 */
[----:B------:R-:W-:Y:S02]  /*0340*/  FSEL R3, R4, 3.49609375, !P0 ;  /* 0x405fc00004037808 */ /* 0x000fe40004000000 */
[----:B0-----:R-:W-:-:S04]  /*0350*/  IADD3 R10, P2, PT, R10, UR6, RZ ;  /* 0x000000060a0a7c10 */ /* 0x001fc8000ff5e0ff */
[----:B------:R-:W-:-:S05]  /*0360*/  IADD3.X R11, PT, PT, R0, UR7, RZ, P2, !PT ;  /* 0x00000007000b7c10 */ /* 0x000fca00097fe4ff */
[----:B------:R-:W-:Y:S01]  /*0370*/  STG.E.64 desc[UR4][R10.64], R2 ;  /* 0x000000020a007986 */ /* 0x000fe2000c101b04 */
[----:B------:R-:W-:Y:S05]  /*0380*/  EXIT ;  /* 0x000000000000794d */ /* 0x000fea0003800000 */
.L_x_2:
[----:B------:R-:W0:Y:S01]  /*0390*/  LDCU.64 UR6, c[0x0][0x398] ;  /* 0x00007300ff0677ac */ /* 0x000e220008000a00 */
[C---:B------:R-:W-:Y:S02]  /*03a0*/  DSETP.GEU.AND P1, PT, R4.reuse, RZ, PT ;  /* 0x000000ff0400722a */ /* 0x040fe40003f2e000 */
[----:B------:R-:W-:-:S04]  /*03b0*/  DSETP.GT.AND P0, PT, R4, 255, PT ;  /* 0x406fe0000400742a */ /* 0x000fc80003f04000 */
[----:B------:R-:W-:Y:S02]  /*03c0*/  FSEL R2, R4, RZ, P1 ;  /* 0x000000ff04027208 */ /* 0x000fe40000800000 */
[----:B------:R-:W-:Y:S02]  /*03d0*/  FSEL R4, R5, RZ, P1 ;  /* 0x000000ff05047208 */ /* 0x000fe40000800000 */
[----:B------:R-:W-:Y:S02]  /*03e0*/  FSEL R2, R2, RZ, !P0 ;  /* 0x000000ff02027208 */ /* 0x000fe40004000000 */
[----:B------:R-:W-:Y:S02]  /*03f0*/  FSEL R3, R4, 3.748046875, !P0 ;  /* 0x406fe00004037808 */ /* 0x000fe40004000000 */
[----:B0-----:R-:W-:-:S04]  /*0400*/  IADD3 R10, P2, PT, R10, UR6, RZ ;  /* 0x000000060a0a7c10 */ /* 0x001fc8000ff5e0ff */
[----:B------:R-:W-:-:S05]  /*0410*/  IADD3.X R11, PT, PT, R0, UR7, RZ, P2, !PT ;  /* 0x00000007000b7c10 */ /* 0x000fca00097fe4ff */
[----:B------:R-:W-:Y:S01]  /*0420*/  STG.E.64 desc[UR4][R10.64], R2 ;  /* 0x000000020a007986 */ /* 0x000fe2000c101b04 */
[----:B------:R-:W-:Y:S05]  /*0430*/  EXIT ;  /* 0x000000000000794d */ /* 0x000fea0003800000 */
        .weak           $__internal_0_$__cuda_sm20_div_rn_f64_full
        .type           $__internal_0_$__cuda_sm20_div_rn_f64_full,@function
        .size           $__internal_0_$__cuda_sm20_div_rn_f64_full,(.L_x_9 - $__internal_0_$__cuda_sm20_div_rn_f64_full)
$__internal_0_$__cuda_sm20_div_rn_f64_full:
[C---:B------:R-:W-:Y:S01]  /*0440*/  FSETP.GEU.AND P0, PT, |R7|.reuse, 1.469367938527859385e-39, PT ;  /* 0x001000000700780b */ /* 0x040fe20003f0e200 */
[----:B------:R-:W-:Y:S01]  /*0450*/  IMAD.MOV.U32 R12, RZ, RZ, 0x1 ;  /* 0x00000001ff0c7424 */ /* 0x000fe200078e00ff */
[----:B------:R-:W-:Y:S01]  /*0460*/  LOP3.LUT R2, R7, 0x800fffff, RZ, 0xc0, !PT ;  /* 0x800fffff07027812 */ /* 0x000fe200078ec0ff */
[----:B------:R-:W-:Y:S01]  /*0470*/  IMAD.MOV.U32 R15, RZ, RZ, 0x1ca00000 ;  /* 0x1ca00000ff0f7424 */ /* 0x000fe200078e00ff */
[C---:B------:R-:W-:Y:S01]  /*0480*/  FSETP.GEU.AND P2, PT, |R9|.reuse, 1.469367938527859385e-39, PT ;  /* 0x001000000900780b */ /* 0x040fe20003f4e200 */
[----:B------:R-:W-:Y:S01]  /*0490*/  BSSY.RECONVERGENT B1, `(.L_x_3) ;  /* 0x0000053000017945 */ /* 0x000fe20003800200 */
[----:B------:R-:W-:Y:S01]  /*04a0*/  LOP3.LUT R3, R2, 0x3ff00000, RZ, 0xfc, !PT ;  /* 0x3ff0000002037812 */ /* 0x000fe200078efcff */
[----:B------:R-:W-:Y:S01]  /*04b0*/  IMAD.MOV.U32 R2, RZ, RZ, R6 ;  /* 0x000000ffff027224 */ /* 0x000fe200078e0006 */
[----:B------:R-:W-:Y:S02]  /*04c0*/  LOP3.LUT R11, R9, 0x7ff00000, RZ, 0xc0, !PT ;  /* 0x7ff00000090b7812 */ /* 0x000fe400078ec0ff */
[----:B------:R-:W-:-:S03]  /*04d0*/  LOP3.LUT R20, R7, 0x7ff00000, RZ, 0xc0, !PT ;  /* 0x7ff0000007147812 */ /* 0x000fc600078ec0ff */
[----:B------:R-:W-:Y:S01]  /*04e0*/  @!P0 DMUL R2, R6, 8.98846567431157953865e+307 ;  /* 0x7fe0000006028828 */ /* 0x000fe20000000000 */
[----:B------:R-:W-:-:S03]  /*04f0*/  ISETP.GE.U32.AND P1, PT, R11, R20, PT ;  /* 0x000000140b00720c */ /* 0x000fc60003f26070 */
[----:B------:R-:W-:Y:S02]  /*0500*/  @!P2 LOP3.LUT R18, R7, 0x7ff00000, RZ, 0xc0, !PT ;  /* 0x7ff000000712a812 */ /* 0x000fe400078ec0ff */
[----:B------:R-:W0:Y:S02]  /*0510*/  MUFU.RCP64H R13, R3 ;  /* 0x00000003000d7308 */ /* 0x000e240000001800 */
[----:B------:R-:W-:-:S04]  /*0520*/  @!P2 ISETP.GE.U32.AND P3, PT, R11, R18, PT ;  /* 0x000000120b00a20c */ /* 0x000fc80003f66070 */
[----:B------:R-:W-:-:S04]  /*0530*/  @!P2 SEL R19, R15, 0x63400000, !P3 ;  /* 0x634000000f13a807 */ /* 0x000fc80005800000 */
[----:B------:R-:W-:-:S04]  /*0540*/  @!P2 LOP3.LUT R22, R19, 0x80000000, R9, 0xf8, !PT ;  /* 0x800000001316a812 */ /* 0x000fc800078ef809 */
[----:B------:R-:W-:Y:S01]  /*0550*/  @!P2 LOP3.LUT R23, R22, 0x100000, RZ, 0xfc, !PT ;  /* 0x001000001617a812 */ /* 0x000fe200078efcff */
[----:B------:R-:W-:Y:S01]  /*0560*/  @!P2 IMAD.MOV.U32 R22, RZ, RZ, RZ ;  /* 0x000000ffff16a224 */ /* 0x000fe200078e00ff */
[----:B0-----:R-:W-:-:S08]  /*0570*/  DFMA R16, R12, -R2, 1 ;  /* 0x3ff000000c10742b */ /* 0x001fd00000000802 */
[----:B------:R-:W-:-:S08]  /*0580*/  DFMA R16, R16, R16, R16 ;  /* 0x000000101010722b */ /* 0x000fd00000000010 */
[----:B------:R-:W-:Y:S01]  /*0590*/  DFMA R16, R12, R16, R12 ;  /* 0x000000100c10722b */ /* 0x000fe2000000000c */
[----:B------:R-:W-:Y:S01]  /*05a0*/  SEL R13, R15, 0x63400000, !P1 ;  /* 0x634000000f0d7807 */ /* 0x000fe20004800000 */
[----:B------:R-:W-:-:S03]  /*05b0*/  IMAD.MOV.U32 R12, RZ, RZ, R8 ;  /* 0x000000ffff0c7224 */ /* 0x000fc600078e0008 */
[----:B------:R-:W-:-:S03]  /*05c0*/  LOP3.LUT R13, R13, 0x800fffff, R9, 0xf8, !PT ;  /* 0x800fffff0d0d7812 */ /* 0x000fc600078ef809 */
[----:B------:R-:W-:-:S03]  /*05d0*/  DFMA R18, R16, -R2, 1 ;  /* 0x3ff000001012742b */ /* 0x000fc60000000802 */
[----:B------:R-:W-:Y:S01]  /*05e0*/  @!P2 DFMA R12, R12, 2, -R22 ;  /* 0x400000000c0ca82b */ /* 0x000fe20000000816 */
[----:B------:R-:W-:-:S04]  /*05f0*/  IMAD.MOV.U32 R22, RZ, RZ, R11 ;  /* 0x000000ffff167224 */ /* 0x000fc800078e000b */
[----:B------:R-:W-:Y:S01]  /*0600*/  DFMA R16, R16, R18, R16 ;  /* 0x000000121010722b */ /* 0x000fe20000000010 */
[----:B------:R-:W-:Y:S01]  /*0610*/  IMAD.MOV.U32 R23, RZ, RZ, R20 ;  /* 0x000000ffff177224 */ /* 0x000fe200078e0014 */
[----:B------:R-:W-:-:S03]  /*0620*/  @!P0 LOP3.LUT R23, R3, 0x7ff00000, RZ, 0xc0, !PT ;  /* 0x7ff0000003178812 */ /* 0x000fc600078ec0ff */
[----:B------:R-:W-:Y:S02]  /*0630*/  @!P2 LOP3.LUT R22, R13, 0x7ff00000, RZ, 0xc0, !PT ;  /* 0x7ff000000d16a812 */ /* 0x000fe400078ec0ff */
[----:B------:R-:W-:Y:S01]  /*0640*/  VIADD R25, R23, 0xffffffff ;  /* 0xffffffff17197836 */ /* 0x000fe20000000000 */
[----:B------:R-:W-:Y:S02]  /*0650*/  DMUL R18, R16, R12 ;  /* 0x0000000c10127228 */ /* 0x000fe40000000000 */
[----:B------:R-:W-:-:S05]  /*0660*/  VIADD R24, R22, 0xffffffff ;  /* 0xffffffff16187836 */ /* 0x000fca0000000000 */
[----:B------:R-:W-:Y:S01]  /*0670*/  ISETP.GT.U32.AND P0, PT, R24, 0x7feffffe, PT ;  /* 0x7feffffe1800780c */ /* 0x000fe20003f04070 */
[----:B------:R-:W-:-:S03]  /*0680*/  DFMA R20, R18, -R2, R12 ;  /* 0x800000021214722b */ /* 0x000fc6000000000c */
[----:B------:R-:W-:-:S05]  /*0690*/  ISETP.GT.U32.OR P0, PT, R25, 0x7feffffe, P0 ;  /* 0x7feffffe1900780c */ /* 0x000fca0000704470 */
[----:B------:R-:W-:-:S08]  /*06a0*/  DFMA R16, R16, R20, R18 ;  /* 0x000000141010722b */ /* 0x000fd00000000012 */
[----:B------:R-:W-:Y:S05]  /*06b0*/  @P0 BRA `(.L_x_4) ;  /* 0x00000000006c0947 */ /* 0x000fea0003800000 */
[----:B------:R-:W-:-:S04]  /*06c0*/  LOP3.LUT R18, R7, 0x7ff00000, RZ, 0xc0, !PT ;  /* 0x7ff0000007127812 */ /* 0x000fc800078ec0ff */
[CC--:B------:R-:W-:Y:S02]  /*06d0*/  VIADDMNMX R8, R11.reuse, -R18.reuse, 0xb9600000, !PT ;  /* 0xb96000000b087446 */ /* 0x0c0fe40007800912 */
[----:B------:R-:W-:Y:S02]  /*06e0*/  ISETP.GE.U32.AND P0, PT, R11, R18, PT ;  /* 0x000000120b00720c */ /* 0x000fe40003f06070 */
[----:B------:R-:W-:Y:S02]  /*06f0*/  VIMNMX R8, PT, PT, R8, 0x46a00000, PT ;  /* 0x46a0000008087848 */ /* 0x000fe40003fe0100 */
[----:B------:R-:W-:-:S05]  /*0700*/  SEL R11, R15, 0x63400000, !P0 ;  /* 0x634000000f0b7807 */ /* 0x000fca0004000000 */
[----:B------:R-:W-:Y:S02]  /*0710*/  IMAD.IADD R11, R8, 0x1, -R11 ;  /* 0x00000001080b7824 */ /* 0x000fe400078e0a0b */
[----:B------:R-:W-:Y:S02]  /*0720*/  IMAD.MOV.U32 R8, RZ, RZ, RZ ;  /* 0x000000ffff087224 */ /* 0x000fe400078e00ff */
[----:B------:R-:W-:-:S06]  /*0730*/  VIADD R9, R11, 0x7fe00000 ;  /* 0x7fe000000b097836 */ /* 0x000fcc0000000000 */
[----:B------:R-:W-:-:S10]  /*0740*/  DMUL R18, R16, R8 ;  /* 0x0000000810127228 */ /* 0x000fd40000000000 */
[----:B------:R-:W-:-:S13]  /*0750*/  FSETP.GTU.AND P0, PT, |R19|, 1.469367938527859385e-39, PT ;  /* 0x001000001300780b */ /* 0x000fda0003f0c200 */
[----:B------:R-:W-:Y:S05]  /*0760*/  @P0 BRA `(.L_x_5) ;  /* 0x0000000000940947 */ /* 0x000fea0003800000 */
[----:B------:R-:W-:Y:S01]  /*0770*/  DFMA R2, R16, -R2, R12 ;  /* 0x800000021002722b */ /* 0x000fe2000000000c */
[----:B------:R-:W-:-:S09]  /*0780*/  IMAD.MOV.U32 R8, RZ, RZ, RZ ;  /* 0x000000ffff087224 */ /* 0x000fd200078e00ff */
[C---:B------:R-:W-:Y:S02]  /*0790*/  FSETP.NEU.AND P0, PT, R3.reuse, RZ, PT ;  /* 0x000000ff0300720b */ /* 0x040fe40003f0d000 */
[----:B------:R-:W-:-:S04]  /*07a0*/  LOP3.LUT R7, R3, 0x80000000, R7, 0x48, !PT ;  /* 0x8000000003077812 */ /* 0x000fc800078e4807 */
[----:B------:R-:W-:-:S07]  /*07b0*/  LOP3.LUT R9, R7, R9, RZ, 0xfc, !PT ;  /* 0x0000000907097212 */ /* 0x000fce00078efcff */
[----:B------:R-:W-:Y:S05]  /*07c0*/  @!P0 BRA `(.L_x_5) ;  /* 0x00000000007c8947 */ /* 0x000fea0003800000 */
[----:B------:R-:W-:Y:S01]  /*07d0*/  IMAD.MOV R3, RZ, RZ, -R11 ;  /* 0x000000ffff037224 */ /* 0x000fe200078e0a0b */
[----:B------:R-:W-:Y:S01]  /*07e0*/  DMUL.RP R8, R16, R8 ;  /* 0x0000000810087228 */ /* 0x000fe20000008000 */
[----:B------:R-:W-:Y:S01]  /*07f0*/  IMAD.MOV.U32 R2, RZ, RZ, RZ ;  /* 0x000000ffff027224 */ /* 0x000fe200078e00ff */
[----:B------:R-:W-:-:S05]  /*0800*/  IADD3 R11, PT, PT, -R11, -0x43300000, RZ ;  /* 0xbcd000000b0b7810 */ /* 0x000fca0007ffe1ff */
[----:B------:R-:W-:-:S03]  /*0810*/  DFMA R2, R18, -R2, R16 ;  /* 0x800000021202722b */ /* 0x000fc60000000010 */
[----:B------:R-:W-:-:S07]  /*0820*/  LOP3.LUT R7, R9, R7, RZ, 0x3c, !PT ;  /* 0x0000000709077212 */ /* 0x000fce00078e3cff */
[----:B------:R-:W-:-:S04]  /*0830*/  FSETP.NEU.AND P0, PT, |R3|, R11, PT ;  /* 0x0000000b0300720b */ /* 0x000fc80003f0d200 */
[----:B------:R-:W-:Y:S02]  /*0840*/  FSEL R18, R8, R18, !P0 ;  /* 0x0000001208127208 */ /* 0x000fe40004000000 */
[----:B------:R-:W-:Y:S01]  /*0850*/  FSEL R19, R7, R19, !P0 ;  /* 0x0000001307137208 */ /* 0x000fe20004000000 */
[----:B------:R-:W-:Y:S06]  /*0860*/  BRA `(.L_x_5) ;  /* 0x0000000000547947 */ /* 0x000fec0003800000 */
.L_x_4:
[----:B------:R-:W-:-:S14]  /*0870*/  DSETP.NAN.AND P0, PT, R8, R8, PT ;  /* 0x000000080800722a */ /* 0x000fdc0003f08000 */
[----:B------:R-:W-:Y:S05]  /*0880*/  @P0 BRA `(.L_x_6) ;  /* 0x0000000000440947 */ /* 0x000fea0003800000 */
[----:B------:R-:W-:-:S14]  /*0890*/  DSETP.NAN.AND P0, PT, R6, R6, PT ;  /* 0x000000060600722a */ /* 0x000fdc0003f08000 */
[----:B------:R-:W-:Y:S05]  /*08a0*/  @P0 BRA `(.L_x_7) ;  /* 0x0000000000300947 */ /* 0x000fea0003800000 */
[----:B------:R-:W-:Y:S01]  /*08b0*/  ISETP.NE.AND P0, PT, R22, R23, PT ;  /* 0x000000171600720c */ /* 0x000fe20003f05270 */
[----:B------:R-:W-:Y:S02]  /*08c0*/  IMAD.MOV.U32 R18, RZ, RZ, 0x0 ;  /* 0x00000000ff127424 */ /* 0x000fe400078e00ff */
[----:B------:R-:W-:-:S10]  /*08d0*/  IMAD.MOV.U32 R19, RZ, RZ, -0x80000 ;  /* 0xfff80000ff137424 */ /* 0x000fd400078e00ff */
[----:B------:R-:W-:Y:S05]  /*08e0*/  @!P0 BRA `(.L_x_5) ;  /* 0x0000000000348947 */ /* 0x000fea0003800000 */
[----:B------:R-:W-:Y:S02]  /*08f0*/  ISETP.NE.AND P0, PT, R22, 0x7ff00000, PT ;  /* 0x7ff000001600780c */ /* 0x000fe40003f05270 */
[----:B------:R-:W-:Y:S02]  /*0900*/  LOP3.LUT R19, R9, 0x80000000, R7, 0x48, !PT ;  /* 0x8000000009137812 */ /* 0x000fe400078e4807 */
[----:B------:R-:W-:-:S13]  /*0910*/  ISETP.EQ.OR P0, PT, R23, RZ, !P0 ;  /* 0x000000ff1700720c */ /* 0x000fda0004702670 */
[----:B------:R-:W-:Y:S01]  /*0920*/  @P0 LOP3.LUT R2, R19, 0x7ff00000, RZ, 0xfc, !PT ;  /* 0x7ff0000013020812 */ /* 0x000fe200078efcff */
[----:B------:R-:W-:Y:S02]  /*0930*/  @!P0 IMAD.MOV.U32 R18, RZ, RZ, RZ ;  /* 0x000000ffff128224 */ /* 0x000fe400078e00ff */
[----:B------:R-:W-:Y:S02]  /*0940*/  @P0 IMAD.MOV.U32 R18, RZ, RZ, RZ ;  /* 0x000000ffff120224 */ /* 0x000fe400078e00ff */
[----:B------:R-:W-:Y:S01]  /*0950*/  @P0 IMAD.MOV.U32 R19, RZ, RZ, R2 ;  /* 0x000000ffff130224 */ /* 0x000fe200078e0002 */
[----:B------:R-:W-:Y:S06]  /*0960*/  BRA `(.L_x_5) ;  /* 0x0000000000147947 */ /* 0x000fec0003800000 */
.L_x_7:
[----:B------:R-:W-:Y:S01]  /*0970*/  LOP3.LUT R19, R7, 0x80000, RZ, 0xfc, !PT ;  /* 0x0008000007137812 */ /* 0x000fe200078efcff */
[----:B------:R-:W-:Y:S01]  /*0980*/  IMAD.MOV.U32 R18, RZ, RZ, R6 ;  /* 0x000000ffff127224 */ /* 0x000fe200078e0006 */
[----:B------:R-:W-:Y:S06]  /*0990*/  BRA `(.L_x_5) ;  /* 0x0000000000087947 */ /* 0x000fec0003800000 */
.L_x_6:
[----:B------:R-:W-:Y:S01]  /*09a0*/  LOP3.LUT R19, R9, 0x80000, RZ, 0xfc, !PT ;  /* 0x0008000009137812 */ /* 0x000fe200078efcff */
[----:B------:R-:W-:-:S07]  /*09b0*/  IMAD.MOV.U32 R18, RZ, RZ, R8 ;  /* 0x000000ffff127224 */ /* 0x000fce00078e0008 */
.L_x_5:
[----:B------:R-:W-:Y:S05]  /*09c0*/  BSYNC.RECONVERGENT B1 ;  /* 0x0000000000017941 */ /* 0x000fea0003800200 */
.L_x_3:
[----:B------:R-:W-:Y:S02]  /*09d0*/  IMAD.MOV.U32 R15, RZ, RZ, 0x0 ;  /* 0x00000000ff0f7424 */ /* 0x000fe400078e00ff */
[----:B------:R-:W-:Y:S02]  /*09e0*/  IMAD.MOV.U32 R2, RZ, RZ, R18 ;  /* 0x000000ffff027224 */ /* 0x000fe400078e0012 */
[----:B------:R-:W-:Y:S01]  /*09f0*/  IMAD.MOV.U32 R3, RZ, RZ, R19 ;  /* 0x000000ffff037224 */ /* 0x000fe200078e0013 */
[----:B------:R-:W-:Y:S06]  /*0a00*/  RET.REL.NODEC R14 `(_Z15quantize_kernelPKdS0_S0_Pdmi) ;  /* 0xfffffff40e7c7950 */ /* 0x000fec0003c3ffff */
.L_x_8:
[----:B------:R-:W-:-:S00]  /*0a10*/  BRA `(.L_x_8) ;  /* 0xfffffffc00fc7947 */ /* 0x000fc0000383ffff */
[----:B------:R-:W-:-:S00]  /*0a20*/  NOP ;  /* 0x0000000000007918 */ /* 0x000fc00000000000 */
        /* <DEDUP_REMOVED lines=13> */
.L_x_9:


//--------------------- .nv.shared.reserved.0     --------------------------
	.section	.nv.shared.reserved.0,"aw",@nobits
	.weak		__nv_reservedSMEM_offset_0_alias
	.size		__nv_reservedSMEM_offset_0_alias, 0, 64
	.other		__nv_reservedSMEM_offset_0_alias,@"STO_CUDA_RESERVED_SHARED STV_DEFAULT"
__nv_reservedSMEM_offset_0_alias:
	.zero		0
	.zero		64


//--------------------- .nv.constant0._Z15quantize_kernelPKdS0_S0_Pdmi --------------------------
	.section	.nv.constant0._Z15quantize_kernelPKdS0_S0_Pdmi,"a",@progbits
	.sectionflags	@""
	.align	4
.nv.constant0._Z15quantize_kernelPKdS0_S0_Pdmi:
	.zero		940


//--------------------- SYMBOLS --------------------------

	.type		.nv.reservedSmem.offset0,@object
	.size		.nv.reservedSmem.offset0,0x4
